//
// Generated by NVIDIA NVVM Compiler
//
// Compiler Build ID: CL-36424714
// Cuda compilation tools, release 13.0, V13.0.88
// Based on NVVM 20.0.0
//

.version 9.0
.target sm_100
.address_size 64

	// .globl	_Z13NaiveMMKernelPfS_S_i
// _ZZ17OptimizedMMKernelPfS_S_iE7sharedA has been demoted
// _ZZ17OptimizedMMKernelPfS_S_iE7sharedB has been demoted

.visible .entry _Z13NaiveMMKernelPfS_S_i(
	.param .u64 .ptr .align 1 _Z13NaiveMMKernelPfS_S_i_param_0,
	.param .u64 .ptr .align 1 _Z13NaiveMMKernelPfS_S_i_param_1,
	.param .u64 .ptr .align 1 _Z13NaiveMMKernelPfS_S_i_param_2,
	.param .u32 _Z13NaiveMMKernelPfS_S_i_param_3
)
{
	.reg .pred 	%p<10>;
	.reg .b32 	%r<39>;
	.reg .b32 	%f<68>;
	.reg .b64 	%rd<67>;

	ld.param.u64 	%rd14, [_Z13NaiveMMKernelPfS_S_i_param_0];
	ld.param.u64 	%rd15, [_Z13NaiveMMKernelPfS_S_i_param_1];
	ld.param.u32 	%r17, [_Z13NaiveMMKernelPfS_S_i_param_3];
	cvta.to.global.u64 	%rd1, %rd15;
	cvta.to.global.u64 	%rd2, %rd14;
	mov.u32 	%r18, %ntid.x;
	mov.u32 	%r19, %ctaid.x;
	mov.u32 	%r20, %tid.x;
	mad.lo.s32 	%r1, %r18, %r19, %r20;
	mov.u32 	%r21, %ntid.y;
	mov.u32 	%r22, %ctaid.y;
	mov.u32 	%r23, %tid.y;
	mad.lo.s32 	%r2, %r21, %r22, %r23;
	setp.lt.s32 	%p1, %r17, 1;
	mov.f32 	%f67, 0f00000000;
	@%p1 bra 	$L__BB0_12;
	mul.lo.s32 	%r3, %r17, %r2;
	and.b32  	%r4, %r17, 7;
	setp.lt.u32 	%p2, %r17, 8;
	mov.f32 	%f67, 0f00000000;
	mov.b32 	%r37, 0;
	@%p2 bra 	$L__BB0_4;
	and.b32  	%r37, %r17, 2147483640;
	neg.s32 	%r35, %r37;
	mul.wide.u32 	%rd16, %r17, 4;
	add.s64 	%rd3, %rd1, %rd16;
	mul.wide.u32 	%rd17, %r17, 8;
	add.s64 	%rd4, %rd1, %rd17;
	mul.wide.u32 	%rd18, %r17, 12;
	add.s64 	%rd5, %rd1, %rd18;
	mul.wide.u32 	%rd19, %r17, 16;
	add.s64 	%rd6, %rd1, %rd19;
	mul.wide.u32 	%rd20, %r17, 20;
	add.s64 	%rd7, %rd1, %rd20;
	mul.wide.u32 	%rd21, %r17, 24;
	add.s64 	%rd8, %rd1, %rd21;
	mul.wide.u32 	%rd22, %r17, 28;
	add.s64 	%rd9, %rd1, %rd22;
	mul.wide.u32 	%rd23, %r3, 4;
	add.s64 	%rd24, %rd23, %rd2;
	add.s64 	%rd66, %rd24, 16;
	mov.f32 	%f67, 0f00000000;
	mov.u32 	%r34, %r1;
$L__BB0_3:
	.pragma "nounroll";
	mul.wide.s32 	%rd25, %r34, 4;
	add.s64 	%rd26, %rd3, %rd25;
	add.s64 	%rd27, %rd4, %rd25;
	add.s64 	%rd28, %rd5, %rd25;
	add.s64 	%rd29, %rd6, %rd25;
	add.s64 	%rd30, %rd7, %rd25;
	add.s64 	%rd31, %rd8, %rd25;
	add.s64 	%rd32, %rd9, %rd25;
	add.s64 	%rd33, %rd1, %rd25;
	ld.global.f32 	%f17, [%rd66+-16];
	ld.global.f32 	%f18, [%rd33];
	fma.rn.f32 	%f19, %f17, %f18, %f67;
	ld.global.f32 	%f20, [%rd66+-12];
	ld.global.f32 	%f21, [%rd26];
	fma.rn.f32 	%f22, %f20, %f21, %f19;
	ld.global.f32 	%f23, [%rd66+-8];
	ld.global.f32 	%f24, [%rd27];
	fma.rn.f32 	%f25, %f23, %f24, %f22;
	ld.global.f32 	%f26, [%rd66+-4];
	ld.global.f32 	%f27, [%rd28];
	fma.rn.f32 	%f28, %f26, %f27, %f25;
	ld.global.f32 	%f29, [%rd66];
	ld.global.f32 	%f30, [%rd29];
	fma.rn.f32 	%f31, %f29, %f30, %f28;
	ld.global.f32 	%f32, [%rd66+4];
	ld.global.f32 	%f33, [%rd30];
	fma.rn.f32 	%f34, %f32, %f33, %f31;
	ld.global.f32 	%f35, [%rd66+8];
	ld.global.f32 	%f36, [%rd31];
	fma.rn.f32 	%f37, %f35, %f36, %f34;
	ld.global.f32 	%f38, [%rd66+12];
	ld.global.f32 	%f39, [%rd32];
	fma.rn.f32 	%f67, %f38, %f39, %f37;
	add.s32 	%r35, %r35, 8;
	shl.b32 	%r25, %r17, 3;
	add.s32 	%r34, %r34, %r25;
	add.s64 	%rd66, %rd66, 32;
	setp.ne.s32 	%p3, %r35, 0;
	@%p3 bra 	$L__BB0_3;
$L__BB0_4:
	setp.eq.s32 	%p4, %r4, 0;
	@%p4 bra 	$L__BB0_12;
	and.b32  	%r12, %r17, 3;
	setp.lt.u32 	%p5, %r4, 4;
	@%p5 bra 	$L__BB0_7;
	add.s32 	%r26, %r37, %r3;
	mul.wide.u32 	%rd34, %r26, 4;
	add.s64 	%rd35, %rd2, %rd34;
	ld.global.f32 	%f41, [%rd35];
	mad.lo.s32 	%r27, %r37, %r17, %r1;
	mul.wide.s32 	%rd36, %r27, 4;
	add.s64 	%rd37, %rd1, %rd36;
	ld.global.f32 	%f42, [%rd37];
	fma.rn.f32 	%f43, %f41, %f42, %f67;
	cvt.u64.u32 	%rd38, %r3;
	cvt.u64.u32 	%rd39, %r37;
	add.s64 	%rd40, %rd39, %rd38;
	shl.b64 	%rd41, %rd40, 2;
	add.s64 	%rd42, %rd2, %rd41;
	ld.global.f32 	%f44, [%rd42+4];
	mul.wide.u32 	%rd43, %r17, 4;
	add.s64 	%rd44, %rd37, %rd43;
	ld.global.f32 	%f45, [%rd44];
	fma.rn.f32 	%f46, %f44, %f45, %f43;
	ld.global.f32 	%f47, [%rd42+8];
	add.s64 	%rd45, %rd44, %rd43;
	ld.global.f32 	%f48, [%rd45];
	fma.rn.f32 	%f49, %f47, %f48, %f46;
	ld.global.f32 	%f50, [%rd42+12];
	add.s64 	%rd46, %rd45, %rd43;
	ld.global.f32 	%f51, [%rd46];
	fma.rn.f32 	%f67, %f50, %f51, %f49;
	add.s32 	%r37, %r37, 4;
$L__BB0_7:
	setp.eq.s32 	%p6, %r12, 0;
	@%p6 bra 	$L__BB0_12;
	setp.eq.s32 	%p7, %r12, 1;
	@%p7 bra 	$L__BB0_10;
	add.s32 	%r28, %r37, %r3;
	mul.wide.u32 	%rd47, %r28, 4;
	add.s64 	%rd48, %rd2, %rd47;
	ld.global.f32 	%f53, [%rd48];
	mad.lo.s32 	%r29, %r37, %r17, %r1;
	mul.wide.s32 	%rd49, %r29, 4;
	add.s64 	%rd50, %rd1, %rd49;
	ld.global.f32 	%f54, [%rd50];
	fma.rn.f32 	%f55, %f53, %f54, %f67;
	cvt.u64.u32 	%rd51, %r3;
	cvt.u64.u32 	%rd52, %r37;
	add.s64 	%rd53, %rd52, %rd51;
	shl.b64 	%rd54, %rd53, 2;
	add.s64 	%rd55, %rd2, %rd54;
	ld.global.f32 	%f56, [%rd55+4];
	mul.wide.u32 	%rd56, %r17, 4;
	add.s64 	%rd57, %rd50, %rd56;
	ld.global.f32 	%f57, [%rd57];
	fma.rn.f32 	%f67, %f56, %f57, %f55;
	add.s32 	%r37, %r37, 2;
$L__BB0_10:
	and.b32  	%r30, %r17, 1;
	setp.eq.b32 	%p8, %r30, 1;
	not.pred 	%p9, %p8;
	@%p9 bra 	$L__BB0_12;
	add.s32 	%r31, %r37, %r3;
	mul.wide.u32 	%rd58, %r31, 4;
	add.s64 	%rd59, %rd2, %rd58;
	ld.global.f32 	%f58, [%rd59];
	mad.lo.s32 	%r32, %r37, %r17, %r1;
	mul.wide.s32 	%rd60, %r32, 4;
	add.s64 	%rd61, %rd1, %rd60;
	ld.global.f32 	%f59, [%rd61];
	fma.rn.f32 	%f67, %f58, %f59, %f67;
$L__BB0_12:
	ld.param.u64 	%rd65, [_Z13NaiveMMKernelPfS_S_i_param_2];
	cvta.to.global.u64 	%rd62, %rd65;
	mad.lo.s32 	%r33, %r17, %r2, %r1;
	mul.wide.s32 	%rd63, %r33, 4;
	add.s64 	%rd64, %rd62, %rd63;
	st.global.f32 	[%rd64], %f67;
	ret;

}
	// .globl	_Z17OptimizedMMKernelPfS_S_i
.visible .entry _Z17OptimizedMMKernelPfS_S_i(
	.param .u64 .ptr .align 1 _Z17OptimizedMMKernelPfS_S_i_param_0,
	.param .u64 .ptr .align 1 _Z17OptimizedMMKernelPfS_S_i_param_1,
	.param .u64 .ptr .align 1 _Z17OptimizedMMKernelPfS_S_i_param_2,
	.param .u32 _Z17OptimizedMMKernelPfS_S_i_param_3
)
{
	.reg .pred 	%p<3>;
	.reg .b32 	%r<36>;
	.reg .b32 	%f<105>;
	.reg .b64 	%rd<13>;
	// demoted variable
	.shared .align 4 .b8 _ZZ17OptimizedMMKernelPfS_S_iE7sharedA[4096];
	// demoted variable
	.shared .align 4 .b8 _ZZ17OptimizedMMKernelPfS_S_iE7sharedB[4096];
	ld.param.u64 	%rd3, [_Z17OptimizedMMKernelPfS_S_i_param_0];
	ld.param.u64 	%rd4, [_Z17OptimizedMMKernelPfS_S_i_param_1];
	ld.param.u64 	%rd5, [_Z17OptimizedMMKernelPfS_S_i_param_2];
	ld.param.u32 	%r20, [_Z17OptimizedMMKernelPfS_S_i_param_3];
	mov.u32 	%r1, %tid.x;
	mov.u32 	%r2, %tid.y;
	mov.u32 	%r21, %ctaid.x;
	mov.u32 	%r22, %ntid.x;
	mad.lo.s32 	%r3, %r21, %r22, %r1;
	mov.u32 	%r23, %ctaid.y;
	mov.u32 	%r24, %ntid.y;
	mad.lo.s32 	%r4, %r23, %r24, %r2;
	div.u32 	%r5, %r20, %r22;
	setp.lt.s32 	%p1, %r5, 1;
	mov.f32 	%f104, 0f00000000;
	@%p1 bra 	$L__BB1_3;
	shl.b32 	%r25, %r2, 5;
	add.s32 	%r26, %r25, %r1;
	shl.b32 	%r27, %r26, 2;
	mov.u32 	%r28, _ZZ17OptimizedMMKernelPfS_S_iE7sharedA;
	add.s32 	%r6, %r28, %r27;
	mov.u32 	%r29, _ZZ17OptimizedMMKernelPfS_S_iE7sharedB;
	add.s32 	%r7, %r29, %r27;
	shl.b32 	%r30, %r2, 7;
	add.s32 	%r8, %r28, %r30;
	shl.b32 	%r31, %r1, 2;
	add.s32 	%r9, %r29, %r31;
	neg.s32 	%r35, %r5;
	mad.lo.s32 	%r34, %r2, %r20, %r3;
	shl.b32 	%r12, %r20, 5;
	mad.lo.s32 	%r33, %r20, %r4, %r1;
	cvta.to.global.u64 	%rd1, %rd3;
	cvta.to.global.u64 	%rd2, %rd4;
	mov.f32 	%f104, 0f00000000;
$L__BB1_2:
	mul.wide.s32 	%rd6, %r33, 4;
	add.s64 	%rd7, %rd1, %rd6;
	ld.global.f32 	%f6, [%rd7];
	st.shared.f32 	[%r6], %f6;
	mul.wide.s32 	%rd8, %r34, 4;
	add.s64 	%rd9, %rd2, %rd8;
	ld.global.f32 	%f7, [%rd9];
	st.shared.f32 	[%r7], %f7;
	bar.sync 	0;
	ld.shared.f32 	%f8, [%r8];
	ld.shared.f32 	%f9, [%r9];
	fma.rn.f32 	%f10, %f8, %f9, %f104;
	ld.shared.f32 	%f11, [%r8+4];
	ld.shared.f32 	%f12, [%r9+128];
	fma.rn.f32 	%f13, %f11, %f12, %f10;
	ld.shared.f32 	%f14, [%r8+8];
	ld.shared.f32 	%f15, [%r9+256];
	fma.rn.f32 	%f16, %f14, %f15, %f13;
	ld.shared.f32 	%f17, [%r8+12];
	ld.shared.f32 	%f18, [%r9+384];
	fma.rn.f32 	%f19, %f17, %f18, %f16;
	ld.shared.f32 	%f20, [%r8+16];
	ld.shared.f32 	%f21, [%r9+512];
	fma.rn.f32 	%f22, %f20, %f21, %f19;
	ld.shared.f32 	%f23, [%r8+20];
	ld.shared.f32 	%f24, [%r9+640];
	fma.rn.f32 	%f25, %f23, %f24, %f22;
	ld.shared.f32 	%f26, [%r8+24];
	ld.shared.f32 	%f27, [%r9+768];
	fma.rn.f32 	%f28, %f26, %f27, %f25;
	ld.shared.f32 	%f29, [%r8+28];
	ld.shared.f32 	%f30, [%r9+896];
	fma.rn.f32 	%f31, %f29, %f30, %f28;
	ld.shared.f32 	%f32, [%r8+32];
	ld.shared.f32 	%f33, [%r9+1024];
	fma.rn.f32 	%f34, %f32, %f33, %f31;
	ld.shared.f32 	%f35, [%r8+36];
	ld.shared.f32 	%f36, [%r9+1152];
	fma.rn.f32 	%f37, %f35, %f36, %f34;
	ld.shared.f32 	%f38, [%r8+40];
	ld.shared.f32 	%f39, [%r9+1280];
	fma.rn.f32 	%f40, %f38, %f39, %f37;
	ld.shared.f32 	%f41, [%r8+44];
	ld.shared.f32 	%f42, [%r9+1408];
	fma.rn.f32 	%f43, %f41, %f42, %f40;
	ld.shared.f32 	%f44, [%r8+48];
	ld.shared.f32 	%f45, [%r9+1536];
	fma.rn.f32 	%f46, %f44, %f45, %f43;
	ld.shared.f32 	%f47, [%r8+52];
	ld.shared.f32 	%f48, [%r9+1664];
	fma.rn.f32 	%f49, %f47, %f48, %f46;
	ld.shared.f32 	%f50, [%r8+56];
	ld.shared.f32 	%f51, [%r9+1792];
	fma.rn.f32 	%f52, %f50, %f51, %f49;
	ld.shared.f32 	%f53, [%r8+60];
	ld.shared.f32 	%f54, [%r9+1920];
	fma.rn.f32 	%f55, %f53, %f54, %f52;
	ld.shared.f32 	%f56, [%r8+64];
	ld.shared.f32 	%f57, [%r9+2048];
	fma.rn.f32 	%f58, %f56, %f57, %f55;
	ld.shared.f32 	%f59, [%r8+68];
	ld.shared.f32 	%f60, [%r9+2176];
	fma.rn.f32 	%f61, %f59, %f60, %f58;
	ld.shared.f32 	%f62, [%r8+72];
	ld.shared.f32 	%f63, [%r9+2304];
	fma.rn.f32 	%f64, %f62, %f63, %f61;
	ld.shared.f32 	%f65, [%r8+76];
	ld.shared.f32 	%f66, [%r9+2432];
	fma.rn.f32 	%f67, %f65, %f66, %f64;
	ld.shared.f32 	%f68, [%r8+80];
	ld.shared.f32 	%f69, [%r9+2560];
	fma.rn.f32 	%f70, %f68, %f69, %f67;
	ld.shared.f32 	%f71, [%r8+84];
	ld.shared.f32 	%f72, [%r9+2688];
	fma.rn.f32 	%f73, %f71, %f72, %f70;
	ld.shared.f32 	%f74, [%r8+88];
	ld.shared.f32 	%f75, [%r9+2816];
	fma.rn.f32 	%f76, %f74, %f75, %f73;
	ld.shared.f32 	%f77, [%r8+92];
	ld.shared.f32 	%f78, [%r9+2944];
	fma.rn.f32 	%f79, %f77, %f78, %f76;
	ld.shared.f32 	%f80, [%r8+96];
	ld.shared.f32 	%f81, [%r9+3072];
	fma.rn.f32 	%f82, %f80, %f81, %f79;
	ld.shared.f32 	%f83, [%r8+100];
	ld.shared.f32 	%f84, [%r9+3200];
	fma.rn.f32 	%f85, %f83, %f84, %f82;
	ld.shared.f32 	%f86, [%r8+104];
	ld.shared.f32 	%f87, [%r9+3328];
	fma.rn.f32 	%f88, %f86, %f87, %f85;
	ld.shared.f32 	%f89, [%r8+108];
	ld.shared.f32 	%f90, [%r9+3456];
	fma.rn.f32 	%f91, %f89, %f90, %f88;
	ld.shared.f32 	%f92, [%r8+112];
	ld.shared.f32 	%f93, [%r9+3584];
	fma.rn.f32 	%f94, %f92, %f93, %f91;
	ld.shared.f32 	%f95, [%r8+116];
	ld.shared.f32 	%f96, [%r9+3712];
	fma.rn.f32 	%f97, %f95, %f96, %f94;
	ld.shared.f32 	%f98, [%r8+120];
	ld.shared.f32 	%f99, [%r9+3840];
	fma.rn.f32 	%f100, %f98, %f99, %f97;
	ld.shared.f32 	%f101, [%r8+124];
	ld.shared.f32 	%f102, [%r9+3968];
	fma.rn.f32 	%f104, %f101, %f102, %f100;
	bar.sync 	0;
	add.s32 	%r35, %r35, 1;
	setp.ne.s32 	%p2, %r35, 0;
	add.s32 	%r34, %r34, %r12;
	add.s32 	%r33, %r33, 32;
	@%p2 bra 	$L__BB1_2;
$L__BB1_3:
	cvta.to.global.u64 	%rd10, %rd5;
	mad.lo.s32 	%r32, %r20, %r4, %r3;
	mul.wide.s32 	%rd11, %r32, 4;
	add.s64 	%rd12, %rd10, %rd11;
	st.global.f32 	[%rd12], %f104;
	ret;

}


// ===== COMPILED SASS (sm_100) =====

	.target	sm_100

	.elftype	@"ET_EXEC"


//--------------------- .note.nv.tkinfo           --------------------------
	.section	.note.nv.tkinfo,"",@"SHT_NOTE"
	.sectionflags	@"SHF_NOTE_NV_TKINFO"
	.tkinfo
        /*0018*/ 	.word	0x00000002
        /*0030*/ 	.string	""
        /*0030*/ 	.string	"ptxas"
        /*0030*/ 	.string	"Cuda compilation tools, release 13.0, V13.0.88"
        /*0030*/ 	.string	"Build cuda_13.0.r13.0/compiler.36424714_0"
        /*0030*/ 	.string	"-arch sm_100 -m 64 "



//--------------------- .note.nv.cuinfo           --------------------------
	.section	.note.nv.cuinfo,"",@"SHT_NOTE"
	.sectionflags	@"SHF_NOTE_NV_CUINFO"
        /*0018*/ 	.short	0x0002
        /*001a*/ 	.short	0x0064
        /*001c*/ 	.short	0x0082
	.zero		2


//--------------------- .nv.info                  --------------------------
	.section	.nv.info,"",@"SHT_CUDA_INFO"
	.align	4


	//----- nvinfo : EIATTR_REGCOUNT
	.align		4
        /*0000*/ 	.byte	0x04, 0x2f
        /*0002*/ 	.short	(.L_1 - .L_0)
	.align		4
.L_0:
        /*0004*/ 	.word	index@(_Z13NaiveMMKernelPfS_S_i)
        /*0008*/ 	.word	0x0000001e


	//----- nvinfo : EIATTR_FRAME_SIZE
	.align		4
.L_1:
        /*000c*/ 	.byte	0x04, 0x11
        /*000e*/ 	.short	(.L_3 - .L_2)
	.align		4
.L_2:
        /*0010*/ 	.word	index@(_Z13NaiveMMKernelPfS_S_i)
        /*0014*/ 	.word	0x00000000


	//----- nvinfo : EIATTR_REGCOUNT
	.align		4
.L_3:
        /*0018*/ 	.byte	0x04, 0x2f
        /*001a*/ 	.short	(.L_5 - .L_4)
	.align		4
.L_4:
        /*001c*/ 	.word	index@(_Z17OptimizedMMKernelPfS_S_i)
        /*0020*/ 	.word	0x00000020


	//----- nvinfo : EIATTR_FRAME_SIZE
	.align		4
.L_5:
        /*0024*/ 	.byte	0x04, 0x11
        /*0026*/ 	.short	(.L_7 - .L_6)
	.align		4
.L_6:
        /*0028*/ 	.word	index@(_Z17OptimizedMMKernelPfS_S_i)
        /*002c*/ 	.word	0x00000000


	//----- nvinfo : EIATTR_MIN_STACK_SIZE
	.align		4
.L_7:
        /*0030*/ 	.byte	0x04, 0x12
        /*0032*/ 	.short	(.L_9 - .L_8)
	.align		4
.L_8:
        /*0034*/ 	.word	index@(_Z17OptimizedMMKernelPfS_S_i)
        /*0038*/ 	.word	0x00000000


	//----- nvinfo : EIATTR_MIN_STACK_SIZE
	.align		4
.L_9:
        /*003c*/ 	.byte	0x04, 0x12
        /*003e*/ 	.short	(.L_11 - .L_10)
	.align		4
.L_10:
        /*0040*/ 	.word	index@(_Z13NaiveMMKernelPfS_S_i)
        /*0044*/ 	.word	0x00000000
.L_11:


//--------------------- .nv.compat                --------------------------
	.section	.nv.compat,"",@"SHT_CUDA_COMPAT_INFO"
	.align	4
        /*0000*/ 	.byte	0x02, 0x09, 0x00, 0x00, 0x02, 0x02, 0x01, 0x00, 0x02, 0x05, 0x05, 0x00, 0x03, 0x07, 0x01, 0x01
        /*0010*/ 	.byte	0x02, 0x03, 0x00, 0x00, 0x02, 0x06, 0x01, 0x00, 0x04, 0x0b, 0x08, 0x00, 0x09, 0x00, 0x00, 0x00
        /*0020*/ 	.byte	0x00, 0x00, 0x00, 0x00


//--------------------- .nv.info._Z17OptimizedMMKernelPfS_S_i --------------------------
	.section	.nv.info._Z17OptimizedMMKernelPfS_S_i,"",@"SHT_CUDA_INFO"
	.sectionflags	@""
	.align	4


	//----- nvinfo : EIATTR_CUDA_API_VERSION
	.align		4
        /*0000*/ 	.byte	0x04, 0x37
        /*0002*/ 	.short	(.L_13 - .L_12)
.L_12:
        /*0004*/ 	.word	0x00000082


	//----- nvinfo : EIATTR_KPARAM_INFO
	.align		4
.L_13:
        /*0008*/ 	.byte	0x04, 0x17
        /*000a*/ 	.short	(.L_15 - .L_14)
.L_14:
        /*000c*/ 	.word	0x00000000
        /*0010*/ 	.short	0x0003
        /*0012*/ 	.short	0x0018
        /*0014*/ 	.byte	0x00, 0xf0, 0x11, 0x00


	//----- nvinfo : EIATTR_KPARAM_INFO
	.align		4
.L_15:
        /*0018*/ 	.byte	0x04, 0x17
        /*001a*/ 	.short	(.L_17 - .L_16)
.L_16:
        /*001c*/ 	.word	0x00000000
        /*0020*/ 	.short	0x0002
        /*0022*/ 	.short	0x0010
        /*0024*/ 	.byte	0x00, 0xf5, 0x21, 0x00


	//----- nvinfo : EIATTR_KPARAM_INFO
	.align		4
.L_17:
        /*0028*/ 	.byte	0x04, 0x17
        /*002a*/ 	.short	(.L_19 - .L_18)
.L_18:
        /*002c*/ 	.word	0x00000000
        /*0030*/ 	.short	0x0001
        /*0032*/ 	.short	0x0008
        /*0034*/ 	.byte	0x00, 0xf5, 0x21, 0x00


	//----- nvinfo : EIATTR_KPARAM_INFO
	.align		4
.L_19:
        /*0038*/ 	.byte	0x04, 0x17
        /*003a*/ 	.short	(.L_21 - .L_20)
.L_20:
        /*003c*/ 	.word	0x00000000
        /*0040*/ 	.short	0x0000
        /*0042*/ 	.short	0x0000
        /*0044*/ 	.byte	0x00, 0xf5, 0x21, 0x00


	//----- nvinfo : EIATTR_SPARSE_MMA_MASK
	.align		4
.L_21:
        /*0048*/ 	.byte	0x03, 0x50
        /*004a*/ 	.short	0x0000


	//----- nvinfo : EIATTR_MAXREG_COUNT
	.align		4
        /*004c*/ 	.byte	0x03, 0x1b
        /*004e*/ 	.short	0x00ff


	//----- nvinfo : EIATTR_NUM_BARRIERS
	.align		4
        /*0050*/ 	.byte	0x02, 0x4c
        /*0052*/ 	.byte	0x01
	.zero		1


	//----- nvinfo : EIATTR_MERCURY_ISA_VERSION
	.align		4
        /*0054*/ 	.byte	0x03, 0x5f
        /*0056*/ 	.short	0x0101


	//----- nvinfo : EIATTR_VRC_CTA_INIT_COUNT
	.align		4
        /*0058*/ 	.byte	0x02, 0x4a
	.zero		1
	.zero		1


	//----- nvinfo : EIATTR_EXIT_INSTR_OFFSETS
	.align		4
        /*005c*/ 	.byte	0x04, 0x1c
        /*005e*/ 	.short	(.L_23 - .L_22)


	//   ....[0]....
.L_22:
        /*0060*/ 	.word	0x00000890


	//----- nvinfo : EIATTR_CBANK_PARAM_SIZE
	.align		4
.L_23:
        /*0064*/ 	.byte	0x03, 0x19
        /*0066*/ 	.short	0x001c


	//----- nvinfo : EIATTR_PARAM_CBANK
	.align		4
        /*0068*/ 	.byte	0x04, 0x0a
        /*006a*/ 	.short	(.L_25 - .L_24)
	.align		4
.L_24:
        /*006c*/ 	.word	index@(.nv.constant0._Z17OptimizedMMKernelPfS_S_i)
        /*0070*/ 	.short	0x0380
        /*0072*/ 	.short	0x001c


	//----- nvinfo : EIATTR_SW_WAR
	.align		4
.L_25:
        /*0074*/ 	.byte	0x04, 0x36
        /*0076*/ 	.short	(.L_27 - .L_26)
.L_26:
        /*0078*/ 	.word	0x00000008
.L_27:


//--------------------- .nv.info._Z13NaiveMMKernelPfS_S_i --------------------------
	.section	.nv.info._Z13NaiveMMKernelPfS_S_i,"",@"SHT_CUDA_INFO"
	.sectionflags	@""
	.align	4


	//----- nvinfo : EIATTR_CUDA_API_VERSION
	.align		4
        /*0000*/ 	.byte	0x04, 0x37
        /*0002*/ 	.short	(.L_29 - .L_28)
.L_28:
        /*0004*/ 	.word	0x00000082


	//----- nvinfo : EIATTR_KPARAM_INFO
	.align		4
.L_29:
        /*0008*/ 	.byte	0x04, 0x17
        /*000a*/ 	.short	(.L_31 - .L_30)
.L_30:
        /*000c*/ 	.word	0x00000000
        /*0010*/ 	.short	0x0003
        /*0012*/ 	.short	0x0018
        /*0014*/ 	.byte	0x00, 0xf0, 0x11, 0x00


	//----- nvinfo : EIATTR_KPARAM_INFO
	.align		4
.L_31:
        /*0018*/ 	.byte	0x04, 0x17
        /*001a*/ 	.short	(.L_33 - .L_32)
.L_32:
        /*001c*/ 	.word	0x00000000
        /*0020*/ 	.short	0x0002
        /*0022*/ 	.short	0x0010
        /*0024*/ 	.byte	0x00, 0xf5, 0x21, 0x00


	//----- nvinfo : EIATTR_KPARAM_INFO
	.align		4
.L_33:
        /*0028*/ 	.byte	0x04, 0x17
        /*002a*/ 	.short	(.L_35 - .L_34)
.L_34:
        /*002c*/ 	.word	0x00000000
        /*0030*/ 	.short	0x0001
        /*0032*/ 	.short	0x0008
        /*0034*/ 	.byte	0x00, 0xf5, 0x21, 0x00


	//----- nvinfo : EIATTR_KPARAM_INFO
	.align		4
.L_35:
        /*0038*/ 	.byte	0x04, 0x17
        /*003a*/ 	.short	(.L_37 - .L_36)
.L_36:
        /*003c*/ 	.word	0x00000000
        /*0040*/ 	.short	0x0000
        /*0042*/ 	.short	0x0000
        /*0044*/ 	.byte	0x00, 0xf5, 0x21, 0x00


	//----- nvinfo : EIATTR_SPARSE_MMA_MASK
	.align		4
.L_37:
        /*0048*/ 	.byte	0x03, 0x50
        /*004a*/ 	.short	0x0000


	//----- nvinfo : EIATTR_MAXREG_COUNT
	.align		4
        /*004c*/ 	.byte	0x03, 0x1b
        /*004e*/ 	.short	0x00ff


	//----- nvinfo : EIATTR_MERCURY_ISA_VERSION
	.align		4
        /*0050*/ 	.byte	0x03, 0x5f
        /*0052*/ 	.short	0x0101


	//----- nvinfo : EIATTR_VRC_CTA_INIT_COUNT
	.align		4
        /*0054*/ 	.byte	0x02, 0x4a
	.zero		1
	.zero		1


	//----- nvinfo : EIATTR_EXIT_INSTR_OFFSETS
	.align		4
        /*0058*/ 	.byte	0x04, 0x1c
        /*005a*/ 	.short	(.L_39 - .L_38)


	//   ....[0]....
.L_38:
        /*005c*/ 	.word	0x00000ab0


	//----- nvinfo : EIATTR_CBANK_PARAM_SIZE
	.align		4
.L_39:
        /*0060*/ 	.byte	0x03, 0x19
        /*0062*/ 	.short	0x001c


	//----- nvinfo : EIATTR_PARAM_CBANK
	.align		4
        /*0064*/ 	.byte	0x04, 0x0a
        /*0066*/ 	.short	(.L_41 - .L_40)
	.align		4
.L_40:
        /*0068*/ 	.word	index@(.nv.constant0._Z13NaiveMMKernelPfS_S_i)
        /*006c*/ 	.short	0x0380
        /*006e*/ 	.short	0x001c


	//----- nvinfo : EIATTR_SW_WAR
	.align		4
.L_41:
        /*0070*/ 	.byte	0x04, 0x36
        /*0072*/ 	.short	(.L_43 - .L_42)
.L_42:
        /*0074*/ 	.word	0x00000008
.L_43:


//--------------------- .nv.callgraph             --------------------------
	.section	.nv.callgraph,"",@"SHT_CUDA_CALLGRAPH"
	.align	4
	.sectionentsize	8
	.align		4
        /*0000*/ 	.word	0x00000000
	.align		4
        /*0004*/ 	.word	0xffffffff
	.align		4
        /*0008*/ 	.word	0x00000000
	.align		4
        /*000c*/ 	.word	0xfffffffe
	.align		4
        /*0010*/ 	.word	0x00000000
	.align		4
        /*0014*/ 	.word	0xfffffffd
	.align		4
        /*0018*/ 	.word	0x00000000
	.align		4
        /*001c*/ 	.word	0xfffffffc


//--------------------- .text._Z17OptimizedMMKernelPfS_S_i --------------------------
	.section	.text._Z17OptimizedMMKernelPfS_S_i,"ax",@progbits
	.align	128
        .global         _Z17OptimizedMMKernelPfS_S_i
        .type           _Z17OptimizedMMKernelPfS_S_i,@function
        .size           _Z17OptimizedMMKernelPfS_S_i,(.L_x_8 - _Z17OptimizedMMKernelPfS_S_i)
        .other          _Z17OptimizedMMKernelPfS_S_i,@"STO_CUDA_ENTRY STV_DEFAULT"
_Z17OptimizedMMKernelPfS_S_i:
.text._Z17OptimizedMMKernelPfS_S_i:
[----:B------:R-:W-:Y:S08]  /*0000*/  LDC R1, c[0x0][0x37c] ;  /* 0x0000df00ff017b82 */ /* 0x000ff00000000800 */
[----:B------:R-:W0:Y:S01]  /*0010*/  LDC R5, c[0x0][0x360] ;  /* 0x0000d800ff057b82 */ /* 0x000e220000000800 */
[----:B------:R-:W1:Y:S01]  /*0020*/  S2R R8, SR_TID.X ;  /* 0x0000000000087919 */ /* 0x000e620000002100 */
[----:B------:R-:W2:Y:S01]  /*0030*/  LDCU.64 UR8, c[0x0][0x358] ;  /* 0x00006b00ff0877ac */ /* 0x000ea20008000a00 */
[----:B------:R-:W-:Y:S01]  /*0040*/  MOV R11, RZ ;  /* 0x000000ff000b7202 */ /* 0x000fe20000000f00 */
[----:B------:R-:W3:Y:S04]  /*0050*/  S2R R13, SR_TID.Y ;  /* 0x00000000000d7919 */ /* 0x000ee80000002200 */
[----:B------:R-:W4:Y:S08]  /*0060*/  LDC R0, c[0x0][0x398] ;  /* 0x0000e600ff007b82 */ /* 0x000f300000000800 */
[----:B------:R-:W-:Y:S01]  /*0070*/  S2UR UR4, SR_CTAID.X ;  /* 0x00000000000479c3 */ /* 0x000fe20000002500 */
[----:B0-----:R-:W0:Y:S07]  /*0080*/  I2F.U32.RP R4, R5 ;  /* 0x0000000500047306 */ /* 0x001e2e0000209000 */
[----:B------:R-:W3:Y:S01]  /*0090*/  S2UR UR5, SR_CTAID.Y ;  /* 0x00000000000579c3 */ /* 0x000ee20000002600 */
[----:B------:R-:W-:-:S07]  /*00a0*/  ISETP.NE.U32.AND P2, PT, R5, RZ, PT ;  /* 0x000000ff0500720c */ /* 0x000fce0003f45070 */
[----:B------:R-:W5:Y:S01]  /*00b0*/  LDC.64 R22, c[0x0][0x390] ;  /* 0x0000e400ff167b82 */ /* 0x000f620000000a00 */
[----:B0-----:R-:W0:Y:S02]  /*00c0*/  MUFU.RCP R4, R4 ;  /* 0x0000000400047308 */ /* 0x001e240000001000 */
[----:B0-----:R-:W-:-:S06]  /*00d0*/  IADD3 R2, PT, PT, R4, 0xffffffe, RZ ;  /* 0x0ffffffe04027810 */ /* 0x001fcc0007ffe0ff */
[----:B------:R0:W2:Y:S02]  /*00e0*/  F2I.FTZ.U32.TRUNC.NTZ R3, R2 ;  /* 0x0000000200037305 */ /* 0x0000a4000021f000 */
[----:B0-----:R-:W-:Y:S01]  /*00f0*/  HFMA2 R2, -RZ, RZ, 0, 0 ;  /* 0x00000000ff027431 */ /* 0x001fe200000001ff */
[----:B--2---:R-:W-:-:S05]  /*0100*/  IADD3 R6, PT, PT, RZ, -R3, RZ ;  /* 0x80000003ff067210 */ /* 0x004fca0007ffe0ff */
[----:B------:R-:W-:-:S04]  /*0110*/  IMAD R7, R6, R5, RZ ;  /* 0x0000000506077224 */ /* 0x000fc800078e02ff */
[----:B------:R-:W-:Y:S02]  /*0120*/  IMAD.HI.U32 R3, R3, R7, R2 ;  /* 0x0000000703037227 */ /* 0x000fe400078e0002 */
[----:B------:R-:W3:Y:S04]  /*0130*/  LDC R2, c[0x0][0x364] ;  /* 0x0000d900ff027b82 */ /* 0x000ee80000000800 */
[----:B----4-:R-:W-:-:S05]  /*0140*/  IMAD.HI.U32 R3, R3, R0, RZ ;  /* 0x0000000003037227 */ /* 0x010fca00078e00ff */
[----:B------:R-:W-:-:S05]  /*0150*/  IADD3 R6, PT, PT, -R3, RZ, RZ ;  /* 0x000000ff03067210 */ /* 0x000fca0007ffe1ff */
[----:B------:R-:W-:-:S05]  /*0160*/  IMAD R4, R5, R6, R0 ;  /* 0x0000000605047224 */ /* 0x000fca00078e0200 */
[----:B------:R-:W-:Y:S01]  /*0170*/  ISETP.GE.U32.AND P0, PT, R4, R5, PT ;  /* 0x000000050400720c */ /* 0x000fe20003f06070 */
[----:B---3--:R-:W-:-:S12]  /*0180*/  IMAD R7, R2, UR5, R13 ;  /* 0x0000000502077c24 */ /* 0x008fd8000f8e020d */
[-C--:B------:R-:W-:Y:S02]  /*0190*/  @P0 IADD3 R4, PT, PT, R4, -R5.reuse, RZ ;  /* 0x8000000504040210 */ /* 0x080fe40007ffe0ff */
[----:B------:R-:W-:Y:S02]  /*01a0*/  @P0 IADD3 R3, PT, PT, R3, 0x1, RZ ;  /* 0x0000000103030810 */ /* 0x000fe40007ffe0ff */
[----:B------:R-:W-:-:S13]  /*01b0*/  ISETP.GE.U32.AND P1, PT, R4, R5, PT ;  /* 0x000000050400720c */ /* 0x000fda0003f26070 */
[----:B------:R-:W-:Y:S02]  /*01c0*/  @P1 IADD3 R3, PT, PT, R3, 0x1, RZ ;  /* 0x0000000103031810 */ /* 0x000fe40007ffe0ff */
[----:B------:R-:W-:Y:S01]  /*01d0*/  @!P2 LOP3.LUT R3, RZ, R5, RZ, 0x33, !PT ;  /* 0x00000005ff03a212 */ /* 0x000fe200078e33ff */
[----:B-1----:R-:W-:-:S03]  /*01e0*/  IMAD R5, R5, UR4, R8 ;  /* 0x0000000405057c24 */ /* 0x002fc6000f8e0208 */
[----:B------:R-:W-:Y:S01]  /*01f0*/  ISETP.GE.AND P0, PT, R3, 0x1, PT ;  /* 0x000000010300780c */ /* 0x000fe20003f06270 */
[----:B------:R-:W-:-:S04]  /*0200*/  IMAD R9, R7, R0, R5 ;  /* 0x0000000007097224 */ /* 0x000fc800078e0205 */
[----:B-----5:R-:W-:-:S08]  /*0210*/  IMAD.WIDE R22, R9, 0x4, R22 ;  /* 0x0000000409167825 */ /* 0x020fd000078e0216 */
[----:B------:R-:W-:Y:S05]  /*0220*/  @!P0 BRA `(.L_x_0) ;  /* 0x0000000400948947 */ /* 0x000fea0003800000 */
[----:B------:R-:W0:Y:S01]  /*0230*/  S2UR UR6, SR_CgaCtaId ;  /* 0x00000000000679c3 */ /* 0x000e220000008800 */
[----:B------:R-:W-:Y:S01]  /*0240*/  UMOV UR4, 0x400 ;  /* 0x0000040000047882 */ /* 0x000fe20000000000 */
[----:B------:R-:W-:Y:S01]  /*0250*/  LEA R4, R13, R8, 0x5 ;  /* 0x000000080d047211 */ /* 0x000fe200078e28ff */
[----:B------:R-:W-:Y:S01]  /*0260*/  UIADD3 UR5, UPT, UPT, UR4, 0x1000, URZ ;  /* 0x0000100004057890 */ /* 0x000fe2000fffe0ff */
[-C--:B------:R-:W-:Y:S01]  /*0270*/  IMAD R2, R7, R0.reuse, R8 ;  /* 0x0000000007027224 */ /* 0x080fe200078e0208 */
[----:B------:R-:W-:Y:S01]  /*0280*/  IADD3 R3, PT, PT, -R3, RZ, RZ ;  /* 0x000000ff03037210 */ /* 0x000fe20007ffe1ff */
[----:B------:R-:W-:Y:S01]  /*0290*/  IMAD R5, R13, R0, R5 ;  /* 0x000000000d057224 */ /* 0x000fe200078e0205 */
[----:B------:R-:W-:Y:S01]  /*02a0*/  MOV R11, RZ ;  /* 0x000000ff000b7202 */ /* 0x000fe20000000f00 */
[----:B------:R-:W1:Y:S08]  /*02b0*/  LDC.64 R20, c[0x0][0x380] ;  /* 0x0000e000ff147b82 */ /* 0x000e700000000a00 */
[----:B------:R-:W2:Y:S01]  /*02c0*/  LDC.64 R18, c[0x0][0x388] ;  /* 0x0000e200ff127b82 */ /* 0x000ea20000000a00 */
[----:B0-----:R-:W-:-:S02]  /*02d0*/  ULEA UR4, UR6, UR4, 0x18 ;  /* 0x0000000406047291 */ /* 0x001fc4000f8ec0ff */
[----:B------:R-:W-:-:S04]  /*02e0*/  ULEA UR5, UR6, UR5, 0x18 ;  /* 0x0000000506057291 */ /* 0x000fc8000f8ec0ff */
[C---:B------:R-:W-:Y:S02]  /*02f0*/  LEA R16, R4.reuse, UR4, 0x2 ;  /* 0x0000000404107c11 */ /* 0x040fe4000f8e10ff */
[----:B------:R-:W-:Y:S02]  /*0300*/  LEA R7, R4, UR5, 0x2 ;  /* 0x0000000504077c11 */ /* 0x000fe4000f8e10ff */
[----:B------:R-:W-:Y:S02]  /*0310*/  LEA R6, R13, UR4, 0x7 ;  /* 0x000000040d067c11 */ /* 0x000fe4000f8e38ff */
[----:B------:R-:W-:-:S07]  /*0320*/  LEA R4, R8, UR5, 0x2 ;  /* 0x0000000508047c11 */ /* 0x000fce000f8e10ff */
.L_x_1:
[----:B-1----:R-:W-:-:S04]  /*0330*/  IMAD.WIDE R24, R2, 0x4, R20 ;  /* 0x0000000402187825 */ /* 0x002fc800078e0214 */
[----:B--2---:R-:W-:Y:S02]  /*0340*/  IMAD.WIDE R8, R5, 0x4, R18 ;  /* 0x0000000405087825 */ /* 0x004fe400078e0212 */
[----:B------:R-:W2:Y:S04]  /*0350*/  LDG.E R25, desc[UR8][R24.64] ;  /* 0x0000000818197981 */ /* 0x000ea8000c1e1900 */
[----:B------:R-:W3:Y:S01]  /*0360*/  LDG.E R26, desc[UR8][R8.64] ;  /* 0x00000008081a7981 */ /* 0x000ee2000c1e1900 */
[----:B------:R-:W-:Y:S02]  /*0370*/  IADD3 R3, PT, PT, R3, 0x1, RZ ;  /* 0x0000000103037810 */ /* 0x000fe40007ffe0ff */
[----:B------:R-:W-:Y:S02]  /*0380*/  IADD3 R2, PT, PT, R2, 0x20, RZ ;  /* 0x0000002002027810 */ /* 0x000fe40007ffe0ff */
[----:B------:R-:W-:-:S02]  /*0390*/  ISETP.NE.AND P0, PT, R3, RZ, PT ;  /* 0x000000ff0300720c */ /* 0x000fc40003f05270 */
[----:B------:R-:W-:Y:S01]  /*03a0*/  LEA R5, R0, R5, 0x5 ;  /* 0x0000000500057211 */ /* 0x000fe200078e28ff */
[----:B--2---:R-:W-:Y:S04]  /*03b0*/  STS [R16], R25 ;  /* 0x0000001910007388 */ /* 0x004fe80000000800 */
[----:B---3--:R-:W-:Y:S01]  /*03c0*/  STS [R7], R26 ;  /* 0x0000001a07007388 */ /* 0x008fe20000000800 */
[----:B------:R-:W-:Y:S06]  /*03d0*/  BAR.SYNC.DEFER_BLOCKING 0x0 ;  /* 0x0000000000007b1d */ /* 0x000fec0000010000 */
[----:B------:R-:W-:Y:S04]  /*03e0*/  LDS R10, [R4] ;  /* 0x00000000040a7984 */ /* 0x000fe80000000800 */
[----:B------:R-:W0:Y:S04]  /*03f0*/  LDS.128 R12, [R6] ;  /* 0x00000000060c7984 */ /* 0x000e280000000c00 */
[----:B------:R-:W1:Y:S04]  /*0400*/  LDS R27, [R4+0x80] ;  /* 0x00008000041b7984 */ /* 0x000e680000000800 */
[----:B------:R-:W2:Y:S04]  /*0410*/  LDS R17, [R4+0x100] ;  /* 0x0001000004117984 */ /* 0x000ea80000000800 */
[----:B------:R-:W3:Y:S04]  /*0420*/  LDS R29, [R4+0x180] ;  /* 0x00018000041d7984 */ /* 0x000ee80000000800 */
[----:B------:R-:W-:Y:S01]  /*0430*/  LDS R25, [R4+0x380] ;  /* 0x0003800004197984 */ /* 0x000fe20000000800 */
[----:B0-----:R-:W-:-:S03]  /*0440*/  FFMA R10, R12, R10, R11 ;  /* 0x0000000a0c0a7223 */ /* 0x001fc6000000000b */
[----:B------:R-:W-:Y:S01]  /*0450*/  LDS R12, [R4+0x280] ;  /* 0x00028000040c7984 */ /* 0x000fe20000000800 */
[----:B-1----:R-:W-:-:S03]  /*0460*/  FFMA R24, R27, R13, R10 ;  /* 0x0000000d1b187223 */ /* 0x002fc6000000000a */
[----:B------:R-:W-:Y:S01]  /*0470*/  LDS R13, [R4+0x200] ;  /* 0x00020000040d7984 */ /* 0x000fe20000000800 */
[----:B--2---:R-:W-:-:S03]  /*0480*/  FFMA R14, R17, R14, R24 ;  /* 0x0000000e110e7223 */ /* 0x004fc60000000018 */
[----:B------:R-:W0:Y:S01]  /*0490*/  LDS.128 R8, [R6+0x10] ;  /* 0x0000100006087984 */ /* 0x000e220000000c00 */
[----:B---3--:R-:W-:-:S03]  /*04a0*/  FFMA R15, R29, R15, R14 ;  /* 0x0000000f1d0f7223 */ /* 0x008fc6000000000e */
[----:B------:R-:W1:Y:S01]  /*04b0*/  LDS R17, [R4+0x300] ;  /* 0x0003000004117984 */ /* 0x000e620000000800 */
[----:B0-----:R-:W-:-:S03]  /*04c0*/  FFMA R13, R8, R13, R15 ;  /* 0x0000000d080d7223 */ /* 0x001fc6000000000f */
[----:B------:R-:W-:Y:S01]  /*04d0*/  LDS R8, [R4+0x480] ;  /* 0x0004800004087984 */ /* 0x000fe20000000800 */
[----:B------:R-:W-:-:S03]  /*04e0*/  FFMA R24, R12, R9, R13 ;  /* 0x000000090c187223 */ /* 0x000fc6000000000d */
[----:B------:R-:W-:Y:S01]  /*04f0*/  LDS R9, [R4+0x400] ;  /* 0x0004000004097984 */ /* 0x000fe20000000800 */
[----:B-1----:R-:W-:-:S03]  /*0500*/  FFMA R10, R17, R10, R24 ;  /* 0x0000000a110a7223 */ /* 0x002fc60000000018 */
[----:B------:R-:W0:Y:S01]  /*0510*/  LDS.128 R12, [R6+0x20] ;  /* 0x00002000060c7984 */ /* 0x000e220000000c00 */
[----:B------:R-:W-:-:S03]  /*0520*/  FFMA R11, R25, R11, R10 ;  /* 0x0000000b190b7223 */ /* 0x000fc6000000000a */
[----:B------:R-:W1:Y:S04]  /*0530*/  LDS R17, [R4+0x500] ;  /* 0x0005000004117984 */ /* 0x000e680000000800 */
[----:B------:R-:W2:Y:S01]  /*0540*/  LDS R25, [R4+0x580] ;  /* 0x0005800004197984 */ /* 0x000ea20000000800 */
[----:B0-----:R-:W-:-:S03]  /*0550*/  FFMA R9, R12, R9, R11 ;  /* 0x000000090c097223 */ /* 0x001fc6000000000b */
[----:B------:R-:W-:Y:S01]  /*0560*/  LDS R12, [R4+0x680] ;  /* 0x00068000040c7984 */ /* 0x000fe20000000800 */
[----:B------:R-:W-:-:S03]  /*0570*/  FFMA R24, R8, R13, R9 ;  /* 0x0000000d08187223 */ /* 0x000fc60000000009 */
[----:B------:R-:W-:Y:S01]  /*0580*/  LDS R13, [R4+0x600] ;  /* 0x00060000040d7984 */ /* 0x000fe20000000800 */
[----:B-1----:R-:W-:-:S03]  /*0590*/  FFMA R14, R17, R14, R24 ;  /* 0x0000000e110e7223 */ /* 0x002fc60000000018 */
[----:B------:R-:W0:Y:S01]  /*05a0*/  LDS.128 R8, [R6+0x30] ;  /* 0x0000300006087984 */ /* 0x000e220000000c00 */
[----:B--2---:R-:W-:-:S03]  /*05b0*/  FFMA R15, R25, R15, R14 ;  /* 0x0000000f190f7223 */ /* 0x004fc6000000000e */
        /* <DEDUP_REMOVED lines=19> */
[----:B------:R-:W-:Y:S04]  /*06f0*/  LDS R24, [R4+0xc80] ;  /* 0x000c800004187984 */ /* 0x000fe80000000800 */
[----:B------:R-:W-:Y:S01]  /*0700*/  LDS R17, [R4+0xd00] ;  /* 0x000d000004117984 */ /* 0x000fe20000000800 */
[----:B0-----:R-:W-:-:S03]  /*0710*/  FFMA R13, R8, R13, R15 ;  /* 0x0000000d080d7223 */ /* 0x001fc6000000000f */
[----:B------:R-:W0:Y:S01]  /*0720*/  LDS R8, [R4+0xb80] ;  /* 0x000b800004087984 */ /* 0x000e220000000800 */
[----:B------:R-:W-:-:S03]  /*0730*/  FFMA R26, R12, R9, R13 ;  /* 0x000000090c1a7223 */ /* 0x000fc6000000000d */
[----:B------:R-:W-:Y:S01]  /*0740*/  LDS R9, [R4+0xc00] ;  /* 0x000c000004097984 */ /* 0x000fe20000000800 */
[----:B-1----:R-:W-:-:S03]  /*0750*/  FFMA R25, R25, R10, R26 ;  /* 0x0000000a19197223 */ /* 0x002fc6000000001a */
[----:B------:R-:W1:Y:S01]  /*0760*/  LDS.128 R12, [R6+0x60] ;  /* 0x00006000060c7984 */ /* 0x000e620000000c00 */
[----:B0-----:R-:W-:-:S03]  /*0770*/  FFMA R11, R8, R11, R25 ;  /* 0x0000000b080b7223 */ /* 0x001fc60000000019 */
[----:B------:R-:W-:Y:S01]  /*0780*/  LDS R25, [R4+0xf80] ;  /* 0x000f800004197984 */ /* 0x000fe20000000800 */
[----:B-1----:R-:W-:-:S03]  /*0790*/  FFMA R9, R12, R9, R11 ;  /* 0x000000090c097223 */ /* 0x002fc6000000000b */
[----:B------:R-:W0:Y:S01]  /*07a0*/  LDS R12, [R4+0xd80] ;  /* 0x000d8000040c7984 */ /* 0x000e220000000800 */
[----:B------:R-:W-:-:S03]  /*07b0*/  FFMA R26, R24, R13, R9 ;  /* 0x0000000d181a7223 */ /* 0x000fc60000000009 */
[----:B------:R-:W-:Y:S01]  /*07c0*/  LDS R13, [R4+0xe00] ;  /* 0x000e0000040d7984 */ /* 0x000fe20000000800 */
[----:B------:R-:W-:-:S03]  /*07d0*/  FFMA R17, R17, R14, R26 ;  /* 0x0000000e11117223 */ /* 0x000fc6000000001a */
[----:B------:R-:W1:Y:S04]  /*07e0*/  LDS.128 R8, [R6+0x70] ;  /* 0x0000700006087984 */ /* 0x000e680000000c00 */
[----:B------:R-:W2:Y:S04]  /*07f0*/  LDS R24, [R4+0xe80] ;  /* 0x000e800004187984 */ /* 0x000ea80000000800 */
[----:B------:R-:W3:Y:S01]  /*0800*/  LDS R14, [R4+0xf00] ;  /* 0x000f0000040e7984 */ /* 0x000ee20000000800 */
[----:B0-----:R-:W-:-:S04]  /*0810*/  FFMA R15, R12, R15, R17 ;  /* 0x0000000f0c0f7223 */ /* 0x001fc80000000011 */
[----:B-1----:R-:W-:-:S04]  /*0820*/  FFMA R13, R8, R13, R15 ;  /* 0x0000000d080d7223 */ /* 0x002fc8000000000f */
[----:B--2---:R-:W-:-:S04]  /*0830*/  FFMA R9, R24, R9, R13 ;  /* 0x0000000918097223 */ /* 0x004fc8000000000d */
[----:B---3--:R-:W-:-:S04]  /*0840*/  FFMA R10, R14, R10, R9 ;  /* 0x0000000a0e0a7223 */ /* 0x008fc80000000009 */
[----:B------:R-:W-:Y:S01]  /*0850*/  FFMA R11, R25, R11, R10 ;  /* 0x0000000b190b7223 */ /* 0x000fe2000000000a */
[----:B------:R-:W-:Y:S06]  /*0860*/  BAR.SYNC.DEFER_BLOCKING 0x0 ;  /* 0x0000000000007b1d */ /* 0x000fec0000010000 */
[----:B------:R-:W-:Y:S05]  /*0870*/  @P0 BRA `(.L_x_1) ;  /* 0xfffffff800ac0947 */ /* 0x000fea000383ffff */
.L_x_0:
[----:B------:R-:W-:Y:S01]  /*0880*/  STG.E desc[UR8][R22.64], R11 ;  /* 0x0000000b16007986 */ /* 0x000fe2000c101908 */
[----:B------:R-:W-:Y:S05]  /*0890*/  EXIT ;  /* 0x000000000000794d */ /* 0x000fea0003800000 */
.L_x_2:
[----:B------:R-:W-:-:S00]  /*08a0*/  BRA `(.L_x_2) ;  /* 0xfffffffc00fc7947 */ /* 0x000fc0000383ffff */
[----:B------:R-:W-:-:S00]  /*08b0*/  NOP ;  /* 0x0000000000007918 */ /* 0x000fc00000000000 */
        /* <DEDUP_REMOVED lines=12> */
.L_x_8:


//--------------------- .text._Z13NaiveMMKernelPfS_S_i --------------------------
	.section	.text._Z13NaiveMMKernelPfS_S_i,"ax",@progbits
	.align	128
        .global         _Z13NaiveMMKernelPfS_S_i
        .type           _Z13NaiveMMKernelPfS_S_i,@function
        .size           _Z13NaiveMMKernelPfS_S_i,(.L_x_9 - _Z13NaiveMMKernelPfS_S_i)
        .other          _Z13NaiveMMKernelPfS_S_i,@"STO_CUDA_ENTRY STV_DEFAULT"
_Z13NaiveMMKernelPfS_S_i:
.text._Z13NaiveMMKernelPfS_S_i:
[----:B------:R-:W-:Y:S01]  /*0000*/  LDC R1, c[0x0][0x37c] ;  /* 0x0000df00ff017b82 */ /* 0x000fe20000000800 */
[----:B------:R-:W0:Y:S01]  /*0010*/  S2R R0, SR_CTAID.X ;  /* 0x0000000000007919 */ /* 0x000e220000002500 */
[----:B------:R-:W1:Y:S01]  /*0020*/  LDCU UR18, c[0x0][0x398] ;  /* 0x00007300ff1277ac */ /* 0x000e620008000800 */
[----:B------:R-:W-:Y:S01]  /*0030*/  HFMA2 R12, -RZ, RZ, 0, 0 ;  /* 0x00000000ff0c7431 */ /* 0x000fe200000001ff */
[----:B------:R-:W0:Y:S01]  /*0040*/  S2R R3, SR_TID.X ;  /* 0x0000000000037919 */ /* 0x000e220000002100 */
[----:B------:R-:W0:Y:S01]  /*0050*/  LDCU UR4, c[0x0][0x360] ;  /* 0x00006c00ff0477ac */ /* 0x000e220008000800 */
[----:B------:R-:W2:Y:S01]  /*0060*/  S2R R13, SR_CTAID.Y ;  /* 0x00000000000d7919 */ /* 0x000ea20000002600 */
[----:B------:R-:W2:Y:S01]  /*0070*/  LDCU UR5, c[0x0][0x364] ;  /* 0x00006c80ff0577ac */ /* 0x000ea20008000800 */
[----:B------:R-:W2:Y:S01]  /*0080*/  S2R R2, SR_TID.Y ;  /* 0x0000000000027919 */ /* 0x000ea20000002200 */
[----:B------:R-:W3:Y:S01]  /*0090*/  LDCU.64 UR16, c[0x0][0x358] ;  /* 0x00006b00ff1077ac */ /* 0x000ee20008000a00 */
[----:B-1----:R-:W-:Y:S01]  /*00a0*/  UISETP.GE.AND UP0, UPT, UR18, 0x1, UPT ;  /* 0x000000011200788c */ /* 0x002fe2000bf06270 */
[----:B0-----:R-:W-:-:S02]  /*00b0*/  IMAD R0, R0, UR4, R3 ;  /* 0x0000000400007c24 */ /* 0x001fc4000f8e0203 */
[----:B--2---:R-:W-:-:S06]  /*00c0*/  IMAD R13, R13, UR5, R2 ;  /* 0x000000050d0d7c24 */ /* 0x004fcc000f8e0202 */
[----:B---3--:R-:W-:Y:S05]  /*00d0*/  BRA.U !UP0, `(.L_x_3) ;  /* 0x0000000908647547 */ /* 0x008fea000b800000 */
[----:B------:R-:W-:Y:S02]  /*00e0*/  UISETP.GE.U32.AND UP1, UPT, UR18, 0x8, UPT ;  /* 0x000000081200788c */ /* 0x000fe4000bf26070 */
[----:B------:R-:W-:Y:S01]  /*00f0*/  IMAD R5, R13, UR18, RZ ;  /* 0x000000120d057c24 */ /* 0x000fe2000f8e02ff */
[----:B------:R-:W-:Y:S01]  /*0100*/  ULOP3.LUT UR19, UR18, 0x7, URZ, 0xc0, !UPT ;  /* 0x0000000712137892 */ /* 0x000fe2000f8ec0ff */
[----:B------:R-:W-:Y:S01]  /*0110*/  MOV R12, RZ ;  /* 0x000000ff000c7202 */ /* 0x000fe20000000f00 */
[----:B------:R-:W-:Y:S02]  /*0120*/  UMOV UR4, URZ ;  /* 0x000000ff00047c82 */ /* 0x000fe40008000000 */
[----:B------:R-:W-:Y:S02]  /*0130*/  UISETP.NE.AND UP0, UPT, UR19, URZ, UPT ;  /* 0x000000ff1300728c */ /* 0x000fe4000bf05270 */
[----:B------:R-:W-:Y:S09]  /*0140*/  BRA.U !UP1, `(.L_x_4) ;  /* 0x0000000509087547 */ /* 0x000ff2000b800000 */
[----:B------:R-:W0:Y:S01]  /*0150*/  LDCU.128 UR20, c[0x0][0x380] ;  /* 0x00007000ff1477ac */ /* 0x000e220008000c00 */
[----:B------:R-:W-:Y:S02]  /*0160*/  MOV R12, RZ ;  /* 0x000000ff000c7202 */ /* 0x000fe40000000f00 */
[----:B------:R-:W-:Y:S01]  /*0170*/  MOV R14, R0 ;  /* 0x00000000000e7202 */ /* 0x000fe20000000f00 */
[----:B------:R-:W-:-:S04]  /*0180*/  ULOP3.LUT UR4, UR18, 0x7ffffff8, URZ, 0xc0, !UPT ;  /* 0x7ffffff812047892 */ /* 0x000fc8000f8ec0ff */
[----:B------:R-:W-:Y:S01]  /*0190*/  UIADD3 UR5, UPT, UPT, -UR4, URZ, URZ ;  /* 0x000000ff04057290 */ /* 0x000fe2000fffe1ff */
[----:B0-----:R-:W-:Y:S01]  /*01a0*/  MOV R2, UR20 ;  /* 0x0000001400027c02 */ /* 0x001fe20008000f00 */
[----:B------:R-:W-:Y:S01]  /*01b0*/  UIMAD.WIDE.U32 UR6, UR18, 0xc, UR22 ;  /* 0x0000000c120678a5 */ /* 0x000fe2000f8e0016 */
[----:B------:R-:W-:Y:S01]  /*01c0*/  MOV R3, UR21 ;  /* 0x0000001500037c02 */ /* 0x000fe20008000f00 */
[----:B------:R-:W-:Y:S02]  /*01d0*/  UIMAD.WIDE.U32 UR8, UR18, 0x10, UR22 ;  /* 0x00000010120878a5 */ /* 0x000fe4000f8e0016 */
[----:B------:R-:W-:Y:S01]  /*01e0*/  UIMAD.WIDE.U32 UR10, UR18, 0x14, UR22 ;  /* 0x00000014120a78a5 */ /* 0x000fe2000f8e0016 */
[----:B------:R-:W-:Y:S01]  /*01f0*/  IMAD.WIDE.U32 R2, R5, 0x4, R2 ;  /* 0x0000000405027825 */ /* 0x000fe200078e0002 */
[----:B------:R-:W-:Y:S02]  /*0200*/  UIMAD.WIDE.U32 UR12, UR18, 0x18, UR22 ;  /* 0x00000018120c78a5 */ /* 0x000fe4000f8e0016 */
[----:B------:R-:W-:Y:S01]  /*0210*/  UIMAD.WIDE.U32 UR14, UR18, 0x1c, UR22 ;  /* 0x0000001c120e78a5 */ /* 0x000fe2000f8e0016 */
[----:B------:R-:W-:-:S04]  /*0220*/  IADD3 R2, P0, PT, R2, 0x10, RZ ;  /* 0x0000001002027810 */ /* 0x000fc80007f1e0ff */
[----:B------:R-:W-:-:S09]  /*0230*/  IADD3.X R3, PT, PT, RZ, R3, RZ, P0, !PT ;  /* 0x00000003ff037210 */ /* 0x000fd200007fe4ff */
.L_x_5:
[----:B------:R-:W-:Y:S01]  /*0240*/  HFMA2 R23, -RZ, RZ, 0, 2.384185791015625e-07 ;  /* 0x00000004ff177431 */ /* 0x000fe200000001ff */
[----:B------:R-:W-:Y:S01]  /*0250*/  UIMAD.WIDE.U32 UR24, UR18, 0x4, UR22 ;  /* 0x00000004121878a5 */ /* 0x000fe2000f8e0016 */
[----:B------:R-:W2:Y:S01]  /*0260*/  LDG.E R21, desc[UR16][R2.64+-0x10] ;  /* 0xfffff01002157981 */ /* 0x000ea2000c1e1900 */
[----:B------:R-:W-:Y:S01]  /*0270*/  UIMAD.WIDE.U32 UR20, UR18, 0x8, UR22 ;  /* 0x00000008121478a5 */ /* 0x000fe2000f8e0016 */
[----:B------:R-:W-:Y:S02]  /*0280*/  IMAD.MOV.U32 R11, RZ, RZ, 0x4 ;  /* 0x00000004ff0b7424 */ /* 0x000fe400078e00ff */
[----:B------:R-:W-:Y:S01]  /*0290*/  HFMA2 R7, -RZ, RZ, 0, 2.384185791015625e-07 ;  /* 0x00000004ff077431 */ /* 0x000fe200000001ff */
[----:B------:R-:W3:Y:S01]  /*02a0*/  LDG.E R19, desc[UR16][R2.64+-0xc] ;  /* 0xfffff41002137981 */ /* 0x000ee2000c1e1900 */
[----:B------:R-:W-:Y:S02]  /*02b0*/  MOV R8, UR24 ;  /* 0x0000001800087c02 */ /* 0x000fe40008000f00 */
[----:B------:R-:W-:Y:S01]  /*02c0*/  MOV R9, UR25 ;  /* 0x0000001900097c02 */ /* 0x000fe20008000f00 */
[C---:B------:R-:W-:Y:S01]  /*02d0*/  IMAD.WIDE R22, R14.reuse, R23, UR22 ;  /* 0x000000160e167e25 */ /* 0x040fe2000f8e0217 */
[----:B------:R-:W-:Y:S01]  /*02e0*/  MOV R24, UR20 ;  /* 0x0000001400187c02 */ /* 0x000fe20008000f00 */
[----:B------:R-:W4:Y:S01]  /*02f0*/  LDG.E R17, desc[UR16][R2.64+-0x8] ;  /* 0xfffff81002117981 */ /* 0x000f22000c1e1900 */
[----:B------:R-:W-:Y:S01]  /*0300*/  MOV R25, UR21 ;  /* 0x0000001500197c02 */ /* 0x000fe20008000f00 */
[----:B------:R-:W-:-:S02]  /*0310*/  IMAD.WIDE R8, R14, 0x4, R8 ;  /* 0x000000040e087825 */ /* 0x000fc400078e0208 */
[----:B------:R-:W2:Y:S02]  /*0320*/  LDG.E R22, desc[UR16][R22.64] ;  /* 0x0000001016167981 */ /* 0x000ea4000c1e1900 */
[C---:B------:R-:W-:Y:S01]  /*0330*/  IMAD.WIDE R24, R14.reuse, 0x4, R24 ;  /* 0x000000040e187825 */ /* 0x040fe200078e0218 */
[----:B------:R-:W-:Y:S01]  /*0340*/  MOV R5, 0x4 ;  /* 0x0000000400057802 */ /* 0x000fe20000000f00 */
[----:B------:R0:W3:Y:S02]  /*0350*/  LDG.E R20, desc[UR16][R8.64] ;  /* 0x0000001008147981 */ /* 0x0000e4000c1e1900 */
[C---:B------:R-:W-:Y:S02]  /*0360*/  IMAD.WIDE R10, R14.reuse, R11, UR6 ;  /* 0x000000060e0a7e25 */ /* 0x040fe4000f8e020b */
[----:B------:R-:W4:Y:S02]  /*0370*/  LDG.E R18, desc[UR16][R24.64] ;  /* 0x0000001018127981 */ /* 0x000f24000c1e1900 */
[----:B------:R-:W-:-:S04]  /*0380*/  IMAD.WIDE R4, R14, R5, UR8 ;  /* 0x000000080e047e25 */ /* 0x000fc8000f8e0205 */
[----:B------:R-:W-:Y:S01]  /*0390*/  HFMA2 R27, -RZ, RZ, 0, 2.384185791015625e-07 ;  /* 0x00000004ff1b7431 */ /* 0x000fe200000001ff */
[----:B------:R1:W5:Y:S01]  /*03a0*/  LDG.E R16, desc[UR16][R10.64] ;  /* 0x000000100a107981 */ /* 0x000362000c1e1900 */
[----:B0-----:R-:W-:-:S03]  /*03b0*/  MOV R9, 0x4 ;  /* 0x0000000400097802 */ /* 0x001fc60000000f00 */
[----:B------:R-:W5:Y:S01]  /*03c0*/  LDG.E R15, desc[UR16][R2.64+-0x4] ;  /* 0xfffffc10020f7981 */ /* 0x000f62000c1e1900 */
[----:B------:R-:W-:-:S03]  /*03d0*/  IMAD.WIDE R6, R14, R7, UR10 ;  /* 0x0000000a0e067e25 */ /* 0x000fc6000f8e0207 */
[----:B------:R0:W5:Y:S01]  /*03e0*/  LDG.E R4, desc[UR16][R4.64] ;  /* 0x0000001004047981 */ /* 0x000162000c1e1900 */
[----:B------:R-:W-:-:S03]  /*03f0*/  IMAD.WIDE R8, R14, R9, UR12 ;  /* 0x0000000c0e087e25 */ /* 0x000fc6000f8e0209 */
[----:B------:R-:W5:Y:S01]  /*0400*/  LDG.E R23, desc[UR16][R2.64] ;  /* 0x0000001002177981 */ /* 0x000f62000c1e1900 */
[----:B-1----:R-:W-:-:S03]  /*0410*/  IMAD.WIDE R10, R14, R27, UR14 ;  /* 0x0000000e0e0a7e25 */ /* 0x002fc6000f8e021b */
[----:B------:R-:W5:Y:S04]  /*0420*/  LDG.E R7, desc[UR16][R6.64] ;  /* 0x0000001006077981 */ /* 0x000f68000c1e1900 */
[----:B------:R-:W5:Y:S04]  /*0430*/  LDG.E R24, desc[UR16][R2.64+0x4] ;  /* 0x0000041002187981 */ /* 0x000f68000c1e1900 */
[----:B------:R-:W5:Y:S04]  /*0440*/  LDG.E R8, desc[UR16][R8.64] ;  /* 0x0000001008087981 */ /* 0x000f68000c1e1900 */
[----:B------:R-:W5:Y:S04]  /*0450*/  LDG.E R25, desc[UR16][R2.64+0x8] ;  /* 0x0000081002197981 */ /* 0x000f68000c1e1900 */
[----:B------:R-:W5:Y:S04]  /*0460*/  LDG.E R10, desc[UR16][R10.64] ;  /* 0x000000100a0a7981 */ /* 0x000f68000c1e1900 */
[----:B------:R1:W5:Y:S01]  /*0470*/  LDG.E R27, desc[UR16][R2.64+0xc] ;  /* 0x00000c10021b7981 */ /* 0x000362000c1e1900 */
[----:B------:R-:W-:-:S04]  /*0480*/  UIADD3 UR5, UPT, UPT, UR5, 0x8, URZ ;  /* 0x0000000805057890 */ /* 0x000fc8000fffe0ff */
[----:B------:R-:W-:Y:S01]  /*0490*/  UISETP.NE.AND UP1, UPT, UR5, URZ, UPT ;  /* 0x000000ff0500728c */ /* 0x000fe2000bf25270 */
[----:B0-----:R-:W-:Y:S02]  /*04a0*/  MOV R5, UR18 ;  /* 0x0000001200057c02 */ /* 0x001fe40008000f00 */
[----:B-1----:R-:W-:Y:S02]  /*04b0*/  IADD3 R2, P0, PT, R2, 0x20, RZ ;  /* 0x0000002002027810 */ /* 0x002fe40007f1e0ff */
[----:B------:R-:W-:Y:S02]  /*04c0*/  LEA R14, R5, R14, 0x3 ;  /* 0x0000000e050e7211 */ /* 0x000fe400078e18ff */
[----:B------:R-:W-:Y:S01]  /*04d0*/  IADD3.X R3, PT, PT, RZ, R3, RZ, P0, !PT ;  /* 0x00000003ff037210 */ /* 0x000fe200007fe4ff */
[----:B--2---:R-:W-:-:S04]  /*04e0*/  FFMA R22, R21, R22, R12 ;  /* 0x0000001615167223 */ /* 0x004fc8000000000c */
[----:B---3--:R-:W-:-:S04]  /*04f0*/  FFMA R20, R19, R20, R22 ;  /* 0x0000001413147223 */ /* 0x008fc80000000016 */
[----:B----4-:R-:W-:-:S04]  /*0500*/  FFMA R18, R17, R18, R20 ;  /* 0x0000001211127223 */ /* 0x010fc80000000014 */
[----:B-----5:R-:W-:-:S04]  /*0510*/  FFMA R16, R15, R16, R18 ;  /* 0x000000100f107223 */ /* 0x020fc80000000012 */
[----:B------:R-:W-:-:S04]  /*0520*/  FFMA R23, R23, R4, R16 ;  /* 0x0000000417177223 */ /* 0x000fc80000000010 */
[----:B------:R-:W-:-:S04]  /*0530*/  FFMA R24, R24, R7, R23 ;  /* 0x0000000718187223 */ /* 0x000fc80000000017 */
[----:B------:R-:W-:-:S04]  /*0540*/  FFMA R8, R25, R8, R24 ;  /* 0x0000000819087223 */ /* 0x000fc80000000018 */
[----:B------:R-:W-:Y:S01]  /*0550*/  FFMA R12, R27, R10, R8 ;  /* 0x0000000a1b0c7223 */ /* 0x000fe20000000008 */
[----:B------:R-:W-:Y:S06]  /*0560*/  BRA.U UP1, `(.L_x_5) ;  /* 0xfffffffd01347547 */ /* 0x000fec000b83ffff */
.L_x_4:
[----:B------:R-:W-:Y:S05]  /*0570*/  BRA.U !UP0, `(.L_x_3) ;  /* 0x00000005083c7547 */ /* 0x000fea000b800000 */
[----:B------:R-:W-:Y:S01]  /*0580*/  UISETP.GE.U32.AND UP0, UPT, UR19, 0x4, UPT ;  /* 0x000000041300788c */ /* 0x000fe2000bf06070 */
[----:B------:R-:W-:Y:S01]  /*0590*/  IMAD R2, R13, UR18, RZ ;  /* 0x000000120d027c24 */ /* 0x000fe2000f8e02ff */
[----:B------:R-:W-:-:S04]  /*05a0*/  ULOP3.LUT UR5, UR18, 0x3, URZ, 0xc0, !UPT ;  /* 0x0000000312057892 */ /* 0x000fc8000f8ec0ff */
[----:B------:R-:W-:-:S03]  /*05b0*/  UISETP.NE.AND UP1, UPT, UR5, URZ, UPT ;  /* 0x000000ff0500728c */ /* 0x000fc6000bf25270 */
[----:B------:R-:W-:Y:S08]  /*05c0*/  BRA.U !UP0, `(.L_x_6) ;  /* 0x00000001087c7547 */ /* 0x000ff0000b800000 */
[----:B------:R-:W0:Y:S01]  /*05d0*/  LDC.64 R6, c[0x0][0x388] ;  /* 0x0000e200ff067b82 */ /* 0x000e220000000a00 */
[----:B------:R-:W1:Y:S01]  /*05e0*/  LDCU.64 UR6, c[0x0][0x380] ;  /* 0x00007000ff0677ac */ /* 0x000e620008000a00 */
[----:B------:R-:W-:Y:S01]  /*05f0*/  MOV R5, UR4 ;  /* 0x0000000400057c02 */ /* 0x000fe20008000f00 */
[C---:B------:R-:W-:Y:S01]  /*0600*/  VIADD R3, R2.reuse, UR4 ;  /* 0x0000000402037c36 */ /* 0x040fe20008000000 */
[----:B------:R-:W-:Y:S02]  /*0610*/  MOV R11, UR18 ;  /* 0x00000012000b7c02 */ /* 0x000fe40008000f00 */
[----:B------:R-:W-:Y:S01]  /*0620*/  IADD3 R14, P0, PT, R2, UR4, RZ ;  /* 0x00000004020e7c10 */ /* 0x000fe2000ff1e0ff */
[----:B------:R-:W-:Y:S01]  /*0630*/  IMAD R5, R5, UR18, R0 ;  /* 0x0000001205057c24 */ /* 0x000fe2000f8e0200 */
[----:B------:R-:W2:Y:S01]  /*0640*/  LDC.64 R8, c[0x0][0x380] ;  /* 0x0000e000ff087b82 */ /* 0x000ea20000000a00 */
[----:B------:R-:W-:Y:S02]  /*0650*/  MOV R15, UR18 ;  /* 0x00000012000f7c02 */ /* 0x000fe40008000f00 */
[----:B------:R-:W-:Y:S01]  /*0660*/  MOV R17, UR18 ;  /* 0x0000001200117c02 */ /* 0x000fe20008000f00 */
[----:B0-----:R-:W-:-:S04]  /*0670*/  IMAD.WIDE R6, R5, 0x4, R6 ;  /* 0x0000000405067825 */ /* 0x001fc800078e0206 */
[----:B------:R-:W-:Y:S02]  /*0680*/  IMAD.WIDE.U32 R10, R11, 0x4, R6 ;  /* 0x000000040b0a7825 */ /* 0x000fe400078e0006 */
[----:B------:R-:W3:Y:S02]  /*0690*/  LDG.E R6, desc[UR16][R6.64] ;  /* 0x0000001006067981 */ /* 0x000ee4000c1e1900 */
[----:B--2---:R-:W-:Y:S01]  /*06a0*/  IMAD.WIDE.U32 R8, R3, 0x4, R8 ;  /* 0x0000000403087825 */ /* 0x004fe200078e0008 */
[----:B------:R-:W-:Y:S02]  /*06b0*/  IADD3.X R3, PT, PT, RZ, RZ, RZ, P0, !PT ;  /* 0x000000ffff037210 */ /* 0x000fe400007fe4ff */
[----:B-1----:R-:W-:-:S03]  /*06c0*/  LEA R4, P0, R14, UR6, 0x2 ;  /* 0x000000060e047c11 */ /* 0x002fc6000f8010ff */
[----:B------:R-:W3:Y:S01]  /*06d0*/  LDG.E R9, desc[UR16][R8.64] ;  /* 0x0000001008097981 */ /* 0x000ee2000c1e1900 */
[----:B------:R-:W-:Y:S01]  /*06e0*/  LEA.HI.X R5, R14, UR7, R3, 0x2, P0 ;  /* 0x000000070e057c11 */ /* 0x000fe200080f1403 */
[----:B------:R-:W-:Y:S02]  /*06f0*/  IMAD.WIDE.U32 R14, R15, 0x4, R10 ;  /* 0x000000040f0e7825 */ /* 0x000fe400078e000a */
[----:B------:R-:W2:Y:S04]  /*0700*/  LDG.E R3, desc[UR16][R10.64] ;  /* 0x000000100a037981 */ /* 0x000ea8000c1e1900 */
[----:B------:R-:W2:Y:S01]  /*0710*/  LDG.E R18, desc[UR16][R4.64+0x4] ;  /* 0x0000041004127981 */ /* 0x000ea2000c1e1900 */
[----:B------:R-:W-:-:S03]  /*0720*/  IMAD.WIDE.U32 R16, R17, 0x4, R14 ;  /* 0x0000000411107825 */ /* 0x000fc600078e000e */
[----:B------:R-:W4:Y:S04]  /*0730*/  LDG.E R19, desc[UR16][R14.64] ;  /* 0x000000100e137981 */ /* 0x000f28000c1e1900 */
[----:B------:R-:W4:Y:S04]  /*0740*/  LDG.E R20, desc[UR16][R4.64+0x8] ;  /* 0x0000081004147981 */ /* 0x000f28000c1e1900 */
[----:B------:R-:W5:Y:S04]  /*0750*/  LDG.E R22, desc[UR16][R4.64+0xc] ;  /* 0x00000c1004167981 */ /* 0x000f68000c1e1900 */
[----:B------:R-:W5:Y:S01]  /*0760*/  LDG.E R16, desc[UR16][R16.64] ;  /* 0x0000001010107981 */ /* 0x000f62000c1e1900 */
[----:B------:R-:W-:Y:S01]  /*0770*/  UIADD3 UR4, UPT, UPT, UR4, 0x4, URZ ;  /* 0x0000000404047890 */ /* 0x000fe2000fffe0ff */
[----:B---3--:R-:W-:-:S04]  /*0780*/  FFMA R9, R9, R6, R12 ;  /* 0x0000000609097223 */ /* 0x008fc8000000000c */
[----:B--2---:R-:W-:-:S04]  /*0790*/  FFMA R3, R18, R3, R9 ;  /* 0x0000000312037223 */ /* 0x004fc80000000009 */
[----:B----4-:R-:W-:-:S04]  /*07a0*/  FFMA R3, R20, R19, R3 ;  /* 0x0000001314037223 */ /* 0x010fc80000000003 */
[----:B-----5:R-:W-:-:S07]  /*07b0*/  FFMA R12, R22, R16, R3 ;  /* 0x00000010160c7223 */ /* 0x020fce0000000003 */
.L_x_6:
[----:B------:R-:W-:Y:S05]  /*07c0*/  BRA.U !UP1, `(.L_x_3) ;  /* 0x0000000109a87547 */ /* 0x000fea000b800000 */
[----:B------:R-:W-:Y:S01]  /*07d0*/  UISETP.NE.AND UP0, UPT, UR5, 0x1, UPT ;  /* 0x000000010500788c */ /* 0x000fe2000bf05270 */
[----:B------:R-:W-:Y:S01]  /*07e0*/  MOV R9, UR4 ;  /* 0x0000000400097c02 */ /* 0x000fe20008000f00 */
[----:B------:R-:W-:Y:S02]  /*07f0*/  ULOP3.LUT UR5, UR18, 0x1, URZ, 0xc0, !UPT ;  /* 0x0000000112057892 */ /* 0x000fe4000f8ec0ff */
[----:B------:R-:W-:Y:S02]  /*0800*/  MOV R17, UR18 ;  /* 0x0000001200117c02 */ /* 0x000fe40008000f00 */
[----:B------:R-:W-:Y:S01]  /*0810*/  UISETP.NE.U32.AND UP1, UPT, UR5, 0x1, UPT ;  /* 0x000000010500788c */ /* 0x000fe2000bf25070 */
[----:B------:R-:W-:-:S04]  /*0820*/  PLOP3.LUT P1, PT, PT, PT, UP0, 0x80, 0x8 ;  /* 0x000000000008781c */ /* 0x000fc80003f2f008 */
[----:B------:R-:W0:Y:S01]  /*0830*/  @UP0 LDCU.128 UR8, c[0x0][0x380] ;  /* 0x00007000ff0807ac */ /* 0x000e220008000c00 */
[----:B------:R-:W-:Y:S01]  /*0840*/  PLOP3.LUT P0, PT, PT, PT, UP1, 0x80, 0x8 ;  /* 0x000000000008781c */ /* 0x000fe20003f0f018 */
[----:B------:R-:W1:Y:S04]  /*0850*/  @UP0 LDCU.64 UR6, c[0x0][0x380] ;  /* 0x00007000ff0607ac */ /* 0x000e680008000a00 */
[----:B------:R-:W2:Y:S03]  /*0860*/  @!UP1 LDCU.128 UR12, c[0x0][0x380] ;  /* 0x00007000ff0c97ac */ /* 0x000ea60008000c00 */
[C---:B------:R-:W-:Y:S02]  /*0870*/  @P1 IADD3 R3, PT, PT, R2.reuse, UR4, RZ ;  /* 0x0000000402031c10 */ /* 0x040fe4000fffe0ff */
[----:B------:R-:W-:Y:S01]  /*0880*/  @P1 IADD3 R5, P2, PT, R2, UR4, RZ ;  /* 0x0000000402051c10 */ /* 0x000fe2000ff5e0ff */
[----:B------:R-:W-:-:S03]  /*0890*/  @UP0 UIADD3 UR4, UPT, UPT, UR4, 0x2, URZ ;  /* 0x0000000204040890 */ /* 0x000fc6000fffe0ff */
[----:B------:R-:W-:Y:S02]  /*08a0*/  @P1 IADD3.X R8, PT, PT, RZ, RZ, RZ, P2, !PT ;  /* 0x000000ffff081210 */ /* 0x000fe400017fe4ff */
[----:B0-----:R-:W-:Y:S01]  /*08b0*/  MOV R14, UR8 ;  /* 0x00000008000e7c02 */ /* 0x001fe20008000f00 */
[----:B------:R-:W-:Y:S01]  /*08c0*/  IMAD.U32 R6, RZ, RZ, UR10 ;  /* 0x0000000aff067e24 */ /* 0x000fe2000f8e00ff */
[----:B------:R-:W-:Y:S02]  /*08d0*/  MOV R15, UR9 ;  /* 0x00000009000f7c02 */ /* 0x000fe40008000f00 */
[----:B------:R-:W-:Y:S02]  /*08e0*/  MOV R7, UR11 ;  /* 0x0000000b00077c02 */ /* 0x000fe40008000f00 */
[----:B-1----:R-:W-:Y:S01]  /*08f0*/  @P1 LEA R4, P2, R5, UR6, 0x2 ;  /* 0x0000000605041c11 */ /* 0x002fe2000f8410ff */
[----:B------:R-:W-:-:S04]  /*0900*/  @P1 IMAD.WIDE.U32 R14, R3, 0x4, R14 ;  /* 0x00000004030e1825 */ /* 0x000fc800078e000e */
[----:B------:R-:W-:Y:S01]  /*0910*/  @P1 IMAD R3, R9, UR18, R0 ;  /* 0x0000001209031c24 */ /* 0x000fe2000f8e0200 */
[----:B------:R-:W-:-:S03]  /*0920*/  MOV R21, UR4 ;  /* 0x0000000400157c02 */ /* 0x000fc60008000f00 */
[----:B------:R-:W-:Y:S01]  /*0930*/  @P1 IMAD.WIDE R6, R3, 0x4, R6 ;  /* 0x0000000403061825 */ /* 0x000fe200078e0206 */
[----:B------:R-:W-:Y:S01]  /*0940*/  @P1 LEA.HI.X R5, R5, UR7, R8, 0x2, P2 ;  /* 0x0000000705051c11 */ /* 0x000fe200090f1408 */
[----:B------:R-:W3:Y:S01]  /*0950*/  @P1 LDG.E R3, desc[UR16][R14.64] ;  /* 0x000000100e031981 */ /* 0x000ee2000c1e1900 */
[----:B--2---:R-:W-:Y:S01]  /*0960*/  MOV R8, UR12 ;  /* 0x0000000c00087c02 */ /* 0x004fe20008000f00 */
[----:B------:R-:W-:Y:S01]  /*0970*/  @!P0 IMAD R21, R21, UR18, R0 ;  /* 0x0000001215158c24 */ /* 0x000fe2000f8e0200 */
[----:B------:R-:W-:Y:S01]  /*0980*/  MOV R9, UR13 ;  /* 0x0000000d00097c02 */ /* 0x000fe20008000f00 */
[----:B------:R-:W-:Y:S01]  /*0990*/  @P1 IMAD.WIDE.U32 R16, R17, 0x4, R6 ;  /* 0x0000000411101825 */ /* 0x000fe200078e0006 */
[----:B------:R-:W-:Y:S01]  /*09a0*/  @!P0 IADD3 R19, PT, PT, R2, UR4, RZ ;  /* 0x0000000402138c10 */ /* 0x000fe2000fffe0ff */
[----:B------:R-:W3:Y:S01]  /*09b0*/  @P1 LDG.E R6, desc[UR16][R6.64] ;  /* 0x0000001006061981 */ /* 0x000ee2000c1e1900 */
[----:B------:R-:W-:Y:S02]  /*09c0*/  MOV R10, UR14 ;  /* 0x0000000e000a7c02 */ /* 0x000fe40008000f00 */
[----:B------:R-:W-:Y:S01]  /*09d0*/  MOV R11, UR15 ;  /* 0x0000000f000b7c02 */ /* 0x000fe20008000f00 */
[----:B------:R-:W-:Y:S01]  /*09e0*/  @!P0 IMAD.WIDE.U32 R8, R19, 0x4, R8 ;  /* 0x0000000413088825 */ /* 0x000fe200078e0008 */
[----:B------:R-:W2:Y:S03]  /*09f0*/  @P1 LDG.E R16, desc[UR16][R16.64] ;  /* 0x0000001010101981 */ /* 0x000ea6000c1e1900 */
[----:B------:R-:W-:Y:S01]  /*0a00*/  @!P0 IMAD.WIDE R10, R21, 0x4, R10 ;  /* 0x00000004150a8825 */ /* 0x000fe200078e020a */
[----:B------:R-:W2:Y:S04]  /*0a10*/  @P1 LDG.E R4, desc[UR16][R4.64+0x4] ;  /* 0x0000041004041981 */ /* 0x000ea8000c1e1900 */
[----:B------:R-:W4:Y:S04]  /*0a20*/  @!P0 LDG.E R9, desc[UR16][R8.64] ;  /* 0x0000001008098981 */ /* 0x000f28000c1e1900 */
[----:B------:R-:W4:Y:S01]  /*0a30*/  @!P0 LDG.E R10, desc[UR16][R10.64] ;  /* 0x000000100a0a8981 */ /* 0x000f22000c1e1900 */
[----:B---3--:R-:W-:-:S04]  /*0a40*/  @P1 FFMA R3, R3, R6, R12 ;  /* 0x0000000603031223 */ /* 0x008fc8000000000c */
[----:B--2---:R-:W-:-:S04]  /*0a50*/  @P1 FFMA R12, R4, R16, R3 ;  /* 0x00000010040c1223 */ /* 0x004fc80000000003 */
[----:B----4-:R-:W-:-:S07]  /*0a60*/  @!P0 FFMA R12, R9, R10, R12 ;  /* 0x0000000a090c8223 */ /* 0x010fce000000000c */
.L_x_3:
[----:B------:R-:W0:Y:S01]  /*0a70*/  LDC.64 R2, c[0x0][0x390] ;  /* 0x0000e400ff027b82 */ /* 0x000e220000000a00 */
[----:B------:R-:W-:-:S04]  /*0a80*/  IMAD R13, R13, UR18, R0 ;  /* 0x000000120d0d7c24 */ /* 0x000fc8000f8e0200 */
[----:B0-----:R-:W-:-:S05]  /*0a90*/  IMAD.WIDE R2, R13, 0x4, R2 ;  /* 0x000000040d027825 */ /* 0x001fca00078e0202 */
[----:B------:R-:W-:Y:S01]  /*0aa0*/  STG.E desc[UR16][R2.64], R12 ;  /* 0x0000000c02007986 */ /* 0x000fe2000c101910 */
[----:B------:R-:W-:Y:S05]  /*0ab0*/  EXIT ;  /* 0x000000000000794d */ /* 0x000fea0003800000 */
.L_x_7:
        /* <DEDUP_REMOVED lines=12> */
.L_x_9:


//--------------------- .nv.shared._Z17OptimizedMMKernelPfS_S_i --------------------------
	.section	.nv.shared._Z17OptimizedMMKernelPfS_S_i,"aw",@nobits
	.sectionflags	@""
	.align	4
.nv.shared._Z17OptimizedMMKernelPfS_S_i:
	.zero		9216


//--------------------- .nv.shared.reserved.0     --------------------------
	.section	.nv.shared.reserved.0,"aw",@nobits
	.weak		__nv_reservedSMEM_offset_0_alias
	.size		__nv_reservedSMEM_offset_0_alias, 0, 64
	.other		__nv_reservedSMEM_offset_0_alias,@"STO_CUDA_RESERVED_SHARED STV_DEFAULT"
__nv_reservedSMEM_offset_0_alias:
	.zero		0
	.zero		64


//--------------------- .nv.constant0._Z17OptimizedMMKernelPfS_S_i --------------------------
	.section	.nv.constant0._Z17OptimizedMMKernelPfS_S_i,"a",@progbits
	.sectionflags	@""
	.align	4
.nv.constant0._Z17OptimizedMMKernelPfS_S_i:
	.zero		924


//--------------------- .nv.constant0._Z13NaiveMMKernelPfS_S_i --------------------------
	.section	.nv.constant0._Z13NaiveMMKernelPfS_S_i,"a",@progbits
	.sectionflags	@""
	.align	4
.nv.constant0._Z13NaiveMMKernelPfS_S_i:
	.zero		924


//--------------------- SYMBOLS --------------------------

	.type		.nv.reservedSmem.offset0,@object
	.size		.nv.reservedSmem.offset0,0x4
	.type		.nv.reservedSmem.cap,@object
	.size		.nv.reservedSmem.cap,0x4
